	.headerflags	@"EF_CUDA_TEXMODE_UNIFIED EF_CUDA_64BIT_ADDRESS EF_CUDA_ACCELERATORS EF_CUDA_SM90 EF_CUDA_VIRTUAL_SM(EF_CUDA_SM90)"
	.elftype	@"ET_EXEC"


//--------------------- .nv.info                  --------------------------
	.section	.nv.info,"",@"SHT_CUDA_INFO"
	.align	4


	//----- nvinfo : EIATTR_REGCOUNT
	.align		4
        /*0000*/ 	.byte	0x04, 0x2f
        /*0002*/ 	.short	(.L_3 - .L_2)
	.align		4
.L_2:
        /*0004*/ 	.word	index@(triton_poi_fused__native_batch_norm_legit_no_training_relu_8)
        /*0008*/ 	.word	0x00000020


	//----- nvinfo : EIATTR_MIN_STACK_SIZE
	.align		4
.L_3:
        /*000c*/ 	.byte	0x04, 0x12
        /*000e*/ 	.short	(.L_5 - .L_4)
	.align		4
.L_4:
        /*0010*/ 	.word	index@(triton_poi_fused__native_batch_norm_legit_no_training_relu_8)
        /*0014*/ 	.word	0x00000000


	//----- nvinfo : EIATTR_FRAME_SIZE
	.align		4
.L_5:
        /*0018*/ 	.byte	0x04, 0x11
        /*001a*/ 	.short	(.L_7 - .L_6)
	.align		4
.L_6:
        /*001c*/ 	.word	index@(triton_poi_fused__native_batch_norm_legit_no_training_relu_8)
        /*0020*/ 	.word	0x00000000


	//----- nvinfo : EIATTR_MIN_STACK_SIZE
	.align		4
.L_7:
        /*0024*/ 	.byte	0x04, 0x12
        /*0026*/ 	.short	(.L_9 - .L_8)
	.align		4
.L_8:
        /*0028*/ 	.word	index@(triton_poi_fused__native_batch_norm_legit_no_training_relu_8)
        /*002c*/ 	.word	0x00000000
.L_9:


//--------------------- .nv.info.triton_poi_fused__native_batch_norm_legit_no_training_relu_8 --------------------------
	.section	.nv.info.triton_poi_fused__native_batch_norm_legit_no_training_relu_8,"",@"SHT_CUDA_INFO"
	.sectionflags	@""
	.align	4


	//----- nvinfo : EIATTR_CUDA_API_VERSION
	.align		4
        /*0000*/ 	.byte	0x04, 0x37
        /*0002*/ 	.short	(.L_11 - .L_10)
.L_10:
        /*0004*/ 	.word	0x0000007c


	//----- nvinfo : EIATTR_KPARAM_INFO
	.align		4
.L_11:
        /*0008*/ 	.byte	0x04, 0x17
        /*000a*/ 	.short	(.L_13 - .L_12)
.L_12:
        /*000c*/ 	.word	0x00000000
        /*0010*/ 	.short	0x0007
        /*0012*/ 	.short	0x0034
        /*0014*/ 	.byte	0x00, 0xf0, 0x11, 0x00


	//----- nvinfo : EIATTR_KPARAM_INFO
	.align		4
.L_13:
        /*0018*/ 	.byte	0x04, 0x17
        /*001a*/ 	.short	(.L_15 - .L_14)
.L_14:
        /*001c*/ 	.word	0x00000000
        /*0020*/ 	.short	0x0006
        /*0022*/ 	.short	0x0030
        /*0024*/ 	.byte	0x00, 0xf0, 0x11, 0x00


	//----- nvinfo : EIATTR_KPARAM_INFO
	.align		4
.L_15:
        /*0028*/ 	.byte	0x04, 0x17
        /*002a*/ 	.short	(.L_17 - .L_16)
.L_16:
        /*002c*/ 	.word	0x00000000
        /*0030*/ 	.short	0x0005
        /*0032*/ 	.short	0x0028
        /*0034*/ 	.byte	0x00, 0xf4, 0x21, 0x00


	//----- nvinfo : EIATTR_KPARAM_INFO
	.align		4
.L_17:
        /*0038*/ 	.byte	0x04, 0x17
        /*003a*/ 	.short	(.L_19 - .L_18)
.L_18:
        /*003c*/ 	.word	0x00000000
        /*0040*/ 	.short	0x0004
        /*0042*/ 	.short	0x0020
        /*0044*/ 	.byte	0x00, 0xf4, 0x21, 0x00


	//----- nvinfo : EIATTR_KPARAM_INFO
	.align		4
.L_19:
        /*0048*/ 	.byte	0x04, 0x17
        /*004a*/ 	.short	(.L_21 - .L_20)
.L_20:
        /*004c*/ 	.word	0x00000000
        /*0050*/ 	.short	0x0003
        /*0052*/ 	.short	0x0018
        /*0054*/ 	.byte	0x00, 0xf4, 0x21, 0x00


	//----- nvinfo : EIATTR_KPARAM_INFO
	.align		4
.L_21:
        /*0058*/ 	.byte	0x04, 0x17
        /*005a*/ 	.short	(.L_23 - .L_22)
.L_22:
        /*005c*/ 	.word	0x00000000
        /*0060*/ 	.short	0x0002
        /*0062*/ 	.short	0x0010
        /*0064*/ 	.byte	0x00, 0xf4, 0x21, 0x00


	//----- nvinfo : EIATTR_KPARAM_INFO
	.align		4
.L_23:
        /*0068*/ 	.byte	0x04, 0x17
        /*006a*/ 	.short	(.L_25 - .L_24)
.L_24:
        /*006c*/ 	.word	0x00000000
        /*0070*/ 	.short	0x0001
        /*0072*/ 	.short	0x0008
        /*0074*/ 	.byte	0x00, 0xf4, 0x21, 0x00


	//----- nvinfo : EIATTR_KPARAM_INFO
	.align		4
.L_25:
        /*0078*/ 	.byte	0x04, 0x17
        /*007a*/ 	.short	(.L_27 - .L_26)
.L_26:
        /*007c*/ 	.word	0x00000000
        /*0080*/ 	.short	0x0000
        /*0082*/ 	.short	0x0000
        /*0084*/ 	.byte	0x00, 0xf4, 0x21, 0x00


	//----- nvinfo : EIATTR_SPARSE_MMA_MASK
	.align		4
.L_27:
        /*0088*/ 	.byte	0x03, 0x50
        /*008a*/ 	.short	0x0000


	//----- nvinfo : EIATTR_MAXREG_COUNT
	.align		4
        /*008c*/ 	.byte	0x03, 0x1b
        /*008e*/ 	.short	0x00ff


	//----- nvinfo : EIATTR_EXIT_INSTR_OFFSETS
	.align		4
        /*0090*/ 	.byte	0x04, 0x1c
        /*0092*/ 	.short	(.L_29 - .L_28)


	//   ....[0]....
.L_28:
        /*0094*/ 	.word	0x00000b80


	//   ....[1]....
        /*0098*/ 	.word	0x00000c00


	//----- nvinfo : EIATTR_REQNTID
	.align		4
.L_29:
        /*009c*/ 	.byte	0x04, 0x10
        /*009e*/ 	.short	(.L_31 - .L_30)
.L_30:
        /*00a0*/ 	.word	0x00000080
        /*00a4*/ 	.word	0x00000001
        /*00a8*/ 	.word	0x00000001


	//----- nvinfo : EIATTR_CBANK_PARAM_SIZE
	.align		4
.L_31:
        /*00ac*/ 	.byte	0x03, 0x19
        /*00ae*/ 	.short	0x0038


	//----- nvinfo : EIATTR_PARAM_CBANK
	.align		4
        /*00b0*/ 	.byte	0x04, 0x0a
        /*00b2*/ 	.short	(.L_33 - .L_32)
	.align		4
.L_32:
        /*00b4*/ 	.word	index@(.nv.constant0.triton_poi_fused__native_batch_norm_legit_no_training_relu_8)
        /*00b8*/ 	.short	0x0210
        /*00ba*/ 	.short	0x0038


	//----- nvinfo : EIATTR_SW_WAR
	.align		4
.L_33:
        /*00bc*/ 	.byte	0x04, 0x36
        /*00be*/ 	.short	(.L_35 - .L_34)
.L_34:
        /*00c0*/ 	.word	0x00000008
.L_35:


//--------------------- .nv.callgraph             --------------------------
	.section	.nv.callgraph,"",@"SHT_CUDA_CALLGRAPH"
	.align	4
	.sectionentsize	8
	.align		4
        /*0000*/ 	.word	0x00000000
	.align		4
        /*0004*/ 	.word	0xffffffff
	.align		4
        /*0008*/ 	.word	0x00000000
	.align		4
        /*000c*/ 	.word	0xfffffffe
	.align		4
        /*0010*/ 	.word	0x00000000
	.align		4
        /*0014*/ 	.word	0xfffffffd
	.align		4
        /*0018*/ 	.word	0x00000000
	.align		4
        /*001c*/ 	.word	0xfffffffc


//--------------------- .nv.constant4             --------------------------
	.section	.nv.constant4,"a",@progbits
	.align	8
	.align		8
.nv.constant4:
        /*0000*/ 	.dword	_$_str
	.align		8
        /*0008*/ 	.dword	_$_str_$_2


//--------------------- .text.triton_poi_fused__native_batch_norm_legit_no_training_relu_8 --------------------------
	.section	.text.triton_poi_fused__native_batch_norm_legit_no_training_relu_8,"ax",@progbits
	.sectionflags	@"SHF_BARRIERS=1"
	.align	128
        .global         triton_poi_fused__native_batch_norm_legit_no_training_relu_8
        .type           triton_poi_fused__native_batch_norm_legit_no_training_relu_8,@function
        .size           triton_poi_fused__native_batch_norm_legit_no_training_relu_8,(.L_x_1 - triton_poi_fused__native_batch_norm_legit_no_training_relu_8)
        .other          triton_poi_fused__native_batch_norm_legit_no_training_relu_8,@"STO_CUDA_ENTRY STV_DEFAULT"
triton_poi_fused__native_batch_norm_legit_no_training_relu_8:
.text.triton_poi_fused__native_batch_norm_legit_no_training_relu_8:
[----:B------:R-:W0:Y:S01]  /*0000*/  LDC R1, c[0x0][0x28] ;  /* 0x00000a00ff017b82 */ /* 0x000e220000000800 */
[----:B------:R-:W1:Y:S07]  /*0010*/  S2R R3, SR_CTAID.Y ;  /* 0x0000000000037919 */ /* 0x000e6e0000002600 */
[----:B------:R-:W2:Y:S01]  /*0020*/  LDC.64 R8, c[0x0][0x220] ;  /* 0x00008800ff087b82 */ /* 0x000ea20000000a00 */
[----:B------:R-:W-:Y:S01]  /*0030*/  CS2R R6, SRZ ;  /* 0x0000000000067805 */ /* 0x000fe2000001ff00 */
[----:B------:R-:W-:Y:S01]  /*0040*/  ULDC.64 UR6, c[0x0][0x208] ;  /* 0x0000820000067ab9 */ /* 0x000fe20000000a00 */
[----:B------:R-:W3:Y:S01]  /*0050*/  S2R R10, SR_TID.X ;  /* 0x00000000000a7919 */ /* 0x000ee20000002100 */
[----:B------:R-:W4:Y:S04]  /*0060*/  S2R R21, SR_CTAID.X ;  /* 0x0000000000157919 */ /* 0x000f280000002500 */
[----:B------:R-:W5:Y:S08]  /*0070*/  LDC.64 R24, c[0x0][0x210] ;  /* 0x00008400ff187b82 */ /* 0x000f700000000a00 */
[----:B------:R-:W4:Y:S01]  /*0080*/  LDC.64 R26, c[0x0][0x218] ;  /* 0x00008600ff1a7b82 */ /* 0x000f220000000a00 */
[----:B-1----:R-:W-:-:S02]  /*0090*/  IMAD.SHL.U32 R3, R3, 0x20, RZ ;  /* 0x0000002003037824 */ /* 0x002fc400078e00ff */
[----:B---3--:R-:W-:-:S05]  /*00a0*/  IMAD.SHL.U32 R0, R10, 0x4, RZ ;  /* 0x000000040a007824 */ /* 0x008fca00078e00ff */
[----:B------:R-:W-:-:S04]  /*00b0*/  LOP3.LUT R20, R3, 0x1c, R0, 0xf8, !PT ;  /* 0x0000001c03147812 */ /* 0x000fc800078ef800 */
[C---:B------:R-:W-:Y:S01]  /*00c0*/  ISETP.GE.AND P0, PT, R20.reuse, 0x1a0, PT ;  /* 0x000001a01400780c */ /* 0x040fe20003f06270 */
[----:B------:R-:W-:-:S05]  /*00d0*/  IMAD.HI R2, R20, 0x4ec4ec4f, RZ ;  /* 0x4ec4ec4f14027827 */ /* 0x000fca00078e02ff */
[----:B------:R-:W-:-:S04]  /*00e0*/  SHF.R.U32.HI R5, RZ, 0x1f, R2 ;  /* 0x0000001fff057819 */ /* 0x000fc80000011602 */
[----:B------:R-:W-:Y:S02]  /*00f0*/  LEA.HI.SX32 R13, R2, R5, 0x1b ;  /* 0x00000005020d7211 */ /* 0x000fe400078fdaff */
[----:B------:R-:W-:-:S03]  /*0100*/  CS2R R4, SRZ ;  /* 0x0000000000047805 */ /* 0x000fc6000001ff00 */
[----:B------:R-:W-:-:S04]  /*0110*/  IMAD R20, R13, -0x68, R20 ;  /* 0xffffff980d147824 */ /* 0x000fc800078e0214 */
[----:B--2---:R-:W-:-:S05]  /*0120*/  IMAD.WIDE R8, R20, 0x4, R8 ;  /* 0x0000000414087825 */ /* 0x004fca00078e0208 */
[----:B------:R1:W2:Y:S01]  /*0130*/  @!P0 LDG.E.EL.128 R4, desc[UR6][R8.64] ;  /* 0x0000000608048981 */ /* 0x0002a2000c2e1d00 */
[----:B------:R-:W-:Y:S01]  /*0140*/  SHF.R.U32.HI R2, RZ, 0x3, R10 ;  /* 0x00000003ff027819 */ /* 0x000fe2000001160a */
[----:B----4-:R-:W-:Y:S01]  /*0150*/  IMAD.SHL.U32 R21, R21, 0x20, RZ ;  /* 0x0000002015157824 */ /* 0x010fe200078e00ff */
[----:B------:R-:W-:Y:S01]  /*0160*/  CS2R R14, SRZ ;  /* 0x00000000000e7805 */ /* 0x000fe2000001ff00 */
[----:B------:R-:W-:Y:S01]  /*0170*/  IMAD R13, R13, 0x6800, R20 ;  /* 0x000068000d0d7824 */ /* 0x000fe200078e0214 */
[----:B------:R-:W-:Y:S02]  /*0180*/  SGXT.U32 R2, R2, 0x4 ;  /* 0x000000040202781a */ /* 0x000fe40000000000 */
[----:B------:R-:W-:Y:S01]  /*0190*/  CS2R R18, SRZ ;  /* 0x0000000000127805 */ /* 0x000fe2000001ff00 */
[----:B0-----:R-:W-:Y:S01]  /*01a0*/  IMAD.WIDE R26, R20, 0x4, R26 ;  /* 0x00000004141a7825 */ /* 0x001fe200078e021a */
[----:B------:R-:W-:Y:S02]  /*01b0*/  LOP3.LUT R10, R21, R2, RZ, 0xfc, !PT ;  /* 0x00000002150a7212 */ /* 0x000fe400078efcff */
[----:B-1----:R-:W-:-:S02]  /*01c0*/  CS2R R8, SRZ ;  /* 0x0000000000087805 */ /* 0x002fc4000001ff00 */
[----:B------:R-:W-:Y:S02]  /*01d0*/  LOP3.LUT R11, R21, 0x10, R2, 0xfe, !PT ;  /* 0x00000010150b7812 */ /* 0x000fe400078efe02 */
[C---:B------:R-:W-:Y:S01]  /*01e0*/  ISETP.LT.AND P1, PT, R10.reuse, 0x100, !P0 ;  /* 0x000001000a00780c */ /* 0x040fe20004721270 */
[--C-:B------:R-:W-:Y:S01]  /*01f0*/  IMAD R23, R10, 0x68, R13.reuse ;  /* 0x000000680a177824 */ /* 0x100fe200078e020d */
[C---:B------:R-:W-:Y:S01]  /*0200*/  ISETP.LT.AND P2, PT, R11.reuse, 0x100, !P0 ;  /* 0x000001000b00780c */ /* 0x040fe20004741270 */
[----:B------:R-:W-:Y:S01]  /*0210*/  IMAD R17, R11, 0x68, R13 ;  /* 0x000000680b117824 */ /* 0x000fe200078e020d */
[----:B------:R-:W-:Y:S01]  /*0220*/  CS2R R10, SRZ ;  /* 0x00000000000a7805 */ /* 0x000fe2000001ff00 */
[----:B-----5:R-:W-:Y:S01]  /*0230*/  IMAD.WIDE R22, R23, 0x4, R24 ;  /* 0x0000000417167825 */ /* 0x020fe200078e0218 */
[----:B------:R-:W-:-:S03]  /*0240*/  CS2R R12, SRZ ;  /* 0x00000000000c7805 */ /* 0x000fc6000001ff00 */
[----:B------:R-:W-:Y:S01]  /*0250*/  IMAD.WIDE R24, R17, 0x4, R24 ;  /* 0x0000000411187825 */ /* 0x000fe200078e0218 */
[----:B------:R-:W-:Y:S02]  /*0260*/  CS2R R16, SRZ ;  /* 0x0000000000107805 */ /* 0x000fe4000001ff00 */
[----:B------:R0:W3:Y:S04]  /*0270*/  @!P0 LDG.E.EL.128 R12, desc[UR6][R26.64] ;  /* 0x000000061a0c8981 */ /* 0x0000e8000c2e1d00 */
[----:B------:R1:W3:Y:S04]  /*0280*/  @P1 LDG.E.EL.128 R8, desc[UR6][R22.64] ;  /* 0x0000000616081981 */ /* 0x0002e8000c2e1d00 */
[----:B------:R4:W5:Y:S01]  /*0290*/  @P2 LDG.E.EL.128 R16, desc[UR6][R24.64] ;  /* 0x0000000618102981 */ /* 0x000962000c2e1d00 */
[----:B0-----:R-:W0:Y:S01]  /*02a0*/  LDC.64 R26, c[0x0][0x228] ;  /* 0x00008a00ff1a7b82 */ /* 0x001e220000000a00 */
[----:B--2---:R-:W-:-:S04]  /*02b0*/  FADD R4, R4, 9.9999997473787516356e-06 ;  /* 0x3727c5ac04047421 */ /* 0x004fc80000000000 */
[----:B------:R-:W2:Y:S01]  /*02c0*/  MUFU.SQRT R28, R4 ;  /* 0x00000004001c7308 */ /* 0x000ea20000002000 */
[----:B-1----:R-:W-:Y:S01]  /*02d0*/  FADD R23, R7, 9.9999997473787516356e-06 ;  /* 0x3727c5ac07177421 */ /* 0x002fe20000000000 */
[----:B------:R-:W-:Y:S01]  /*02e0*/  FADD R6, R6, 9.9999997473787516356e-06 ;  /* 0x3727c5ac06067421 */ /* 0x000fe20000000000 */
[----:B------:R-:W-:-:S05]  /*02f0*/  FADD R5, R5, 9.9999997473787516356e-06 ;  /* 0x3727c5ac05057421 */ /* 0x000fca0000000000 */
[----:B----4-:R-:W1:Y:S01]  /*0300*/  MUFU.SQRT R24, R6 ;  /* 0x0000000600187308 */ /* 0x010e620000002000 */
[----:B--2---:R-:W-:-:S07]  /*0310*/  FSETP.GT.AND P6, PT, R28, 8.50705917302346158658e+37, PT ;  /* 0x7e8000001c00780b */ /* 0x004fce0003fc4000 */
[----:B------:R-:W2:Y:S01]  /*0320*/  MUFU.SQRT R23, R23 ;  /* 0x0000001700177308 */ /* 0x000ea20000002000 */
[----:B------:R-:W-:Y:S01]  /*0330*/  FSETP.GEU.AND P1, PT, R28, 1.175494350822287508e-38, PT ;  /* 0x008000001c00780b */ /* 0x000fe20003f2e000 */
[----:B------:R-:W-:-:S06]  /*0340*/  IMAD.MOV.U32 R7, RZ, RZ, 0x3e800000 ;  /* 0x3e800000ff077424 */ /* 0x000fcc00078e00ff */
[----:B------:R4:W0:Y:S01]  /*0350*/  MUFU.SQRT R29, R5 ;  /* 0x00000005001d7308 */ /* 0x0008220000002000 */
[----:B-1----:R-:W-:Y:S01]  /*0360*/  FSETP.GT.AND P4, PT, R24, 8.50705917302346158658e+37, PT ;  /* 0x7e8000001800780b */ /* 0x002fe20003f84000 */
[----:B------:R-:W-:Y:S01]  /*0370*/  @P6 FMUL R28, R28, 0.25 ;  /* 0x3e8000001c1c6820 */ /* 0x000fe20000400000 */
[----:B----4-:R-:W-:Y:S02]  /*0380*/  FSEL R5, R7, 1, P6 ;  /* 0x3f80000007057808 */ /* 0x010fe40003000000 */
[----:B--2---:R-:W-:Y:S01]  /*0390*/  FSETP.GT.AND P6, PT, R23, 8.50705917302346158658e+37, PT ;  /* 0x7e8000001700780b */ /* 0x004fe20003fc4000 */
[----:B------:R-:W-:Y:S01]  /*03a0*/  @!P1 FMUL R28, R28, 16777216 ;  /* 0x4b8000001c1c9820 */ /* 0x000fe20000400000 */
[----:B------:R-:W-:Y:S01]  /*03b0*/  FSETP.GEU.AND P5, PT, R24, 1.175494350822287508e-38, PT ;  /* 0x008000001800780b */ /* 0x000fe20003fae000 */
[----:B------:R-:W-:Y:S01]  /*03c0*/  @!P1 FMUL R5, R5, 16777216 ;  /* 0x4b80000005059820 */ /* 0x000fe20000400000 */
[----:B0-----:R-:W-:Y:S02]  /*03d0*/  FSETP.GT.AND P2, PT, R29, 8.50705917302346158658e+37, PT ;  /* 0x7e8000001d00780b */ /* 0x001fe40003f44000 */
[----:B------:R-:W-:-:S02]  /*03e0*/  FSETP.GEU.AND P1, PT, R23, 1.175494350822287508e-38, PT ;  /* 0x008000001700780b */ /* 0x000fc40003f2e000 */
[----:B------:R-:W-:Y:S01]  /*03f0*/  FSETP.GEU.AND P3, PT, R29, 1.175494350822287508e-38, PT ;  /* 0x008000001d00780b */ /* 0x000fe20003f6e000 */
[C---:B---3--:R-:W-:Y:S01]  /*0400*/  FADD R22, -R12.reuse, R8 ;  /* 0x000000080c167221 */ /* 0x048fe20000000100 */
[----:B-----5:R-:W-:Y:S01]  /*0410*/  FADD R16, -R12, R16 ;  /* 0x000000100c107221 */ /* 0x020fe20000000100 */
[----:B------:R-:W-:Y:S01]  /*0420*/  @P4 FMUL R24, R24, 0.25 ;  /* 0x3e80000018184820 */ /* 0x000fe20000400000 */
[----:B------:R-:W-:Y:S01]  /*0430*/  FADD R12, -R13, R9 ;  /* 0x000000090d0c7221 */ /* 0x000fe20000000100 */
[----:B------:R-:W-:Y:S01]  /*0440*/  @P6 FMUL R23, R23, 0.25 ;  /* 0x3e80000017176820 */ /* 0x000fe20000400000 */
[----:B------:R-:W0:Y:S01]  /*0450*/  LDC.64 R8, c[0x0][0x230] ;  /* 0x00008c00ff087b82 */ /* 0x000e220000000a00 */
[----:B------:R-:W-:Y:S02]  /*0460*/  @!P5 FMUL R24, R24, 16777216 ;  /* 0x4b8000001818d820 */ /* 0x000fe40000400000 */
[----:B------:R-:W-:Y:S02]  /*0470*/  @P2 FMUL R29, R29, 0.25 ;  /* 0x3e8000001d1d2820 */ /* 0x000fe40000400000 */
[----:B------:R-:W-:-:S02]  /*0480*/  @!P1 FMUL R23, R23, 16777216 ;  /* 0x4b80000017179820 */ /* 0x000fc40000400000 */
[----:B------:R-:W-:Y:S01]  /*0490*/  @!P3 FMUL R29, R29, 16777216 ;  /* 0x4b8000001d1db820 */ /* 0x000fe20000400000 */
[----:B------:R-:W1:Y:S01]  /*04a0*/  MUFU.RCP R6, R28 ;  /* 0x0000001c00067308 */ /* 0x000e620000001000 */
[----:B------:R-:W-:Y:S01]  /*04b0*/  FADD R17, -R13, R17 ;  /* 0x000000110d117221 */ /* 0x000fe20000000100 */
[C---:B------:R-:W-:Y:S01]  /*04c0*/  FADD R13, -R14.reuse, R10 ;  /* 0x0000000a0e0d7221 */ /* 0x040fe20000000100 */
[----:B------:R-:W-:-:S05]  /*04d0*/  FADD R18, -R14, R18 ;  /* 0x000000120e127221 */ /* 0x000fca0000000100 */
[----:B------:R2:W3:Y:S01]  /*04e0*/  MUFU.RCP R4, R29 ;  /* 0x0000001d00047308 */ /* 0x0004e20000001000 */
[----:B------:R-:W-:Y:S01]  /*04f0*/  FADD R14, -R15, R11 ;  /* 0x0000000b0f0e7221 */ /* 0x000fe20000000100 */
[----:B------:R-:W-:-:S06]  /*0500*/  FSEL R25, R7, 1, P2 ;  /* 0x3f80000007197808 */ /* 0x000fcc0001000000 */
[----:B------:R-:W4:Y:S01]  /*0510*/  MUFU.RCP R24, R24 ;  /* 0x0000001800187308 */ /* 0x000f220000001000 */
[----:B------:R-:W-:-:S07]  /*0520*/  FSEL R11, R7, 1, P4 ;  /* 0x3f800000070b7808 */ /* 0x000fce0002000000 */
[----:B------:R-:W5:Y:S01]  /*0530*/  MUFU.RCP R23, R23 ;  /* 0x0000001700177308 */ /* 0x000f620000001000 */
[----:B------:R-:W-:Y:S01]  /*0540*/  FSEL R10, R7, 1, P6 ;  /* 0x3f800000070a7808 */ /* 0x000fe20003000000 */
[----:B------:R-:W-:Y:S01]  /*0550*/  @!P3 FMUL R25, R25, 16777216 ;  /* 0x4b8000001919b820 */ /* 0x000fe20000400000 */
[----:B------:R-:W-:-:S03]  /*0560*/  @!P5 FMUL R11, R11, 16777216 ;  /* 0x4b8000000b0bd820 */ /* 0x000fc60000400000 */
[----:B------:R-:W-:Y:S01]  /*0570*/  @!P1 FMUL R10, R10, 16777216 ;  /* 0x4b8000000a0a9820 */ /* 0x000fe20000400000 */
[----:B------:R-:W-:Y:S01]  /*0580*/  FADD R19, -R15, R19 ;  /* 0x000000130f137221 */ /* 0x000fe20000000100 */
[----:B--2---:R-:W-:-:S04]  /*0590*/  IMAD.WIDE R28, R20, 0x4, R26 ;  /* 0x00000004141c7825 */ /* 0x004fc800078e021a */
[----:B-1----:R-:W-:Y:S01]  /*05a0*/  FMUL R15, R6, R5 ;  /* 0x00000005060f7220 */ /* 0x002fe20000400000 */
[----:B---3--:R-:W-:Y:S01]  /*05b0*/  FMUL R25, R4, R25 ;  /* 0x0000001904197220 */ /* 0x008fe20000400000 */
[----:B----4-:R-:W-:Y:S01]  /*05c0*/  FMUL R24, R24, R11 ;  /* 0x0000000b18187220 */ /* 0x010fe20000400000 */
[----:B0-----:R-:W-:Y:S01]  /*05d0*/  IMAD.WIDE R26, R20, 0x4, R8 ;  /* 0x00000004141a7825 */ /* 0x001fe200078e0208 */
[----:B------:R-:W-:Y:S02]  /*05e0*/  CS2R R4, SRZ ;  /* 0x0000000000047805 */ /* 0x000fe4000001ff00 */
[----:B------:R-:W-:Y:S01]  /*05f0*/  CS2R R6, SRZ ;  /* 0x0000000000067805 */ /* 0x000fe2000001ff00 */
[----:B-----5:R-:W-:Y:S01]  /*0600*/  FMUL R23, R23, R10 ;  /* 0x0000000a17177220 */ /* 0x020fe20000400000 */
[----:B------:R-:W-:Y:S02]  /*0610*/  CS2R R8, SRZ ;  /* 0x0000000000087805 */ /* 0x000fe4000001ff00 */
[----:B------:R-:W-:-:S02]  /*0620*/  CS2R R10, SRZ ;  /* 0x00000000000a7805 */ /* 0x000fc4000001ff00 */
[----:B------:R-:W2:Y:S04]  /*0630*/  @!P0 LDG.E.EL.128 R4, desc[UR6][R28.64] ;  /* 0x000000061c048981 */ /* 0x000ea8000c2e1d00 */
[----:B------:R0:W2:Y:S01]  /*0640*/  @!P0 LDG.E.EL.128 R8, desc[UR6][R26.64] ;  /* 0x000000061a088981 */ /* 0x0000a2000c2e1d00 */
[----:B------:R-:W1:Y:S01]  /*0650*/  S2R R20, SR_TID.X ;  /* 0x0000000000147919 */ /* 0x000e620000002100 */
[----:B------:R-:W3:Y:S01]  /*0660*/  S2UR UR5, SR_CgaCtaId ;  /* 0x00000000000579c3 */ /* 0x000ee20000008800 */
[C---:B------:R-:W-:Y:S01]  /*0670*/  FMUL R17, R25.reuse, R17 ;  /* 0x0000001119117220 */ /* 0x040fe20000400000 */
[----:B------:R-:W-:Y:S01]  /*0680*/  FMUL R12, R25, R12 ;  /* 0x0000000c190c7220 */ /* 0x000fe20000400000 */
[C---:B------:R-:W-:Y:S01]  /*0690*/  FMUL R25, R15.reuse, R16 ;  /* 0x000000100f197220 */ /* 0x040fe20000400000 */
[----:B------:R-:W-:Y:S01]  /*06a0*/  FMUL R15, R15, R22 ;  /* 0x000000160f0f7220 */ /* 0x000fe20000400000 */
[----:B------:R-:W-:Y:S01]  /*06b0*/  UMOV UR4, 0x400 ;  /* 0x0000040000047882 */ /* 0x000fe20000000000 */
[C---:B------:R-:W-:Y:S01]  /*06c0*/  FMUL R13, R24.reuse, R13 ;  /* 0x0000000d180d7220 */ /* 0x040fe20000400000 */
[C---:B------:R-:W-:Y:S01]  /*06d0*/  FMUL R14, R23.reuse, R14 ;  /* 0x0000000e170e7220 */ /* 0x040fe20000400000 */
[----:B0-----:R-:W-:Y:S01]  /*06e0*/  FMUL R27, R24, R18 ;  /* 0x00000012181b7220 */ /* 0x001fe20000400000 */
[----:B------:R-:W-:Y:S01]  /*06f0*/  FMUL R18, R23, R19 ;  /* 0x0000001317127220 */ /* 0x000fe20000400000 */
[----:B---3--:R-:W-:Y:S01]  /*0700*/  UPRMT UR4, UR5, 0x654, UR4 ;  /* 0x0000065405047896 */ /* 0x008fe20008000004 */
[----:B-1----:R-:W-:-:S05]  /*0710*/  IMAD.SHL.U32 R29, R20, 0x80, RZ ;  /* 0x00000080141d7824 */ /* 0x002fca00078e00ff */
[----:B------:R-:W-:-:S04]  /*0720*/  LOP3.LUT R29, R29, 0x380, RZ, 0xc0, !PT ;  /* 0x000003801d1d7812 */ /* 0x000fc800078ec0ff */
[C---:B------:R-:W-:Y:S02]  /*0730*/  LEA.HI R16, R29.reuse, UR4, RZ, 0x1d ;  /* 0x000000041d107c11 */ /* 0x040fe4000f8fe8ff */
[C---:B------:R-:W-:Y:S02]  /*0740*/  LOP3.LUT R22, R29.reuse, 0x40, RZ, 0xfc, !PT ;  /* 0x000000401d167812 */ /* 0x040fe400078efcff */
[----:B------:R-:W-:Y:S02]  /*0750*/  LOP3.LUT R26, R29, 0x60, RZ, 0xfc, !PT ;  /* 0x000000601d1a7812 */ /* 0x000fe400078efcff */
[----:B------:R-:W-:Y:S02]  /*0760*/  LEA.HI R22, R22, UR4, RZ, 0x1d ;  /* 0x0000000416167c11 */ /* 0x000fe4000f8fe8ff */
[----:B------:R-:W-:Y:S02]  /*0770*/  LEA.HI R26, R26, UR4, RZ, 0x1d ;  /* 0x000000041a1a7c11 */ /* 0x000fe4000f8fe8ff */
[----:B------:R-:W-:-:S04]  /*0780*/  SHF.R.U32.HI R20, RZ, 0x1, R20 ;  /* 0x00000001ff147819 */ /* 0x000fc80000011614 */
[----:B------:R-:W-:-:S05]  /*0790*/  LOP3.LUT R20, R20, 0x3c, RZ, 0xc0, !PT ;  /* 0x0000003c14147812 */ /* 0x000fca00078ec0ff */
[----:B------:R-:W-:Y:S02]  /*07a0*/  VIADD R20, R20, UR4 ;  /* 0x0000000414147c36 */ /* 0x000fe40008000000 */
[-CC-:B--2---:R-:W-:Y:S01]  /*07b0*/  FFMA R15, R15, R4.reuse, R8.reuse ;  /* 0x000000040f0f7223 */ /* 0x184fe20000000008 */
[----:B------:R-:W-:Y:S01]  /*07c0*/  FFMA R4, R25, R4, R8 ;  /* 0x0000000419047223 */ /* 0x000fe20000000008 */
[----:B------:R-:W-:Y:S01]  /*07d0*/  FFMA R12, R12, R5, R9 ;  /* 0x000000050c0c7223 */ /* 0x000fe20000000009 */
[----:B------:R-:W-:Y:S01]  /*07e0*/  LOP3.LUT R8, R29, 0x20, RZ, 0xfc, !PT ;  /* 0x000000201d087812 */ /* 0x000fe200078efcff */
[--C-:B------:R-:W-:Y:S01]  /*07f0*/  FFMA R13, R13, R6, R10.reuse ;  /* 0x000000060d0d7223 */ /* 0x100fe2000000000a */
[----:B------:R-:W-:Y:S01]  /*0800*/  LOP3.LUT R25, R29, R2, RZ, 0xfc, !PT ;  /* 0x000000021d197212 */ /* 0x000fe200078efcff */
[----:B------:R-:W-:Y:S01]  /*0810*/  FFMA R14, R14, R7, R11 ;  /* 0x000000070e0e7223 */ /* 0x000fe2000000000b */
[----:B------:R-:W-:Y:S01]  /*0820*/  FSETP.GEU.AND P3, PT, R15, RZ, PT ;  /* 0x000000ff0f00720b */ /* 0x000fe20003f6e000 */
[----:B------:R-:W-:Y:S01]  /*0830*/  FFMA R17, R17, R5, R9 ;  /* 0x0000000511117223 */ /* 0x000fe20000000009 */
[----:B------:R-:W-:Y:S01]  /*0840*/  LEA.HI R8, R8, UR4, RZ, 0x1d ;  /* 0x0000000408087c11 */ /* 0x000fe2000f8fe8ff */
[----:B------:R-:W-:Y:S01]  /*0850*/  FFMA R27, R27, R6, R10 ;  /* 0x000000061b1b7223 */ /* 0x000fe2000000000a */
[----:B------:R-:W-:Y:S01]  /*0860*/  FSETP.GEU.AND P2, PT, R12, RZ, PT ;  /* 0x000000ff0c00720b */ /* 0x000fe20003f4e000 */
[----:B------:R-:W-:Y:S01]  /*0870*/  IMAD R16, R25, 0x4, R16 ;  /* 0x0000000419107824 */ /* 0x000fe200078e0210 */
[----:B------:R-:W-:Y:S01]  /*0880*/  FSETP.GEU.AND P1, PT, R13, RZ, PT ;  /* 0x000000ff0d00720b */ /* 0x000fe20003f2e000 */
[----:B------:R-:W-:Y:S01]  /*0890*/  FFMA R18, R18, R7, R11 ;  /* 0x0000000712127223 */ /* 0x000fe2000000000b */
[----:B------:R-:W-:-:S02]  /*08a0*/  FSETP.GEU.AND P0, PT, R14, RZ, PT ;  /* 0x000000ff0e00720b */ /* 0x000fc40003f0e000 */
[----:B------:R-:W-:Y:S01]  /*08b0*/  FSEL R15, R15, RZ, P3 ;  /* 0x000000ff0f0f7208 */ /* 0x000fe20001800000 */
[----:B------:R-:W-:Y:S01]  /*08c0*/  IMAD R8, R25, 0x4, R8 ;  /* 0x0000000419087824 */ /* 0x000fe200078e0208 */
[----:B------:R-:W-:Y:S01]  /*08d0*/  FSEL R5, R12, RZ, P2 ;  /* 0x000000ff0c057208 */ /* 0x000fe20001000000 */
[----:B------:R-:W0:Y:S01]  /*08e0*/  LDC.64 R10, c[0x0][0x238] ;  /* 0x00008e00ff0a7b82 */ /* 0x000e220000000a00 */
[----:B------:R-:W-:Y:S02]  /*08f0*/  FSETP.GEU.AND P3, PT, R4, RZ, PT ;  /* 0x000000ff0400720b */ /* 0x000fe40003f6e000 */
[----:B------:R-:W-:Y:S02]  /*0900*/  FSEL R13, R13, RZ, P1 ;  /* 0x000000ff0d0d7208 */ /* 0x000fe40000800000 */
[----:B------:R-:W-:Y:S01]  /*0910*/  FSETP.GEU.AND P2, PT, R17, RZ, PT ;  /* 0x000000ff1100720b */ /* 0x000fe20003f4e000 */
[----:B------:R1:W-:Y:S01]  /*0920*/  STS [R16], R15 ;  /* 0x0000000f10007388 */ /* 0x0003e20000000800 */
[C---:B------:R-:W-:Y:S01]  /*0930*/  LEA R22, R25.reuse, R22, 0x2 ;  /* 0x0000001619167211 */ /* 0x040fe200078e10ff */
[----:B------:R-:W-:Y:S01]  /*0940*/  IMAD R25, R25, 0x4, R26 ;  /* 0x0000000419197824 */ /* 0x000fe200078e021a */
[----:B------:R-:W-:-:S02]  /*0950*/  FSEL R14, R14, RZ, P0 ;  /* 0x000000ff0e0e7208 */ /* 0x000fc40000000000 */
[----:B------:R-:W-:Y:S02]  /*0960*/  FSETP.GEU.AND P1, PT, R27, RZ, PT ;  /* 0x000000ff1b00720b */ /* 0x000fe40003f2e000 */
[----:B------:R-:W-:Y:S01]  /*0970*/  FSETP.GEU.AND P0, PT, R18, RZ, PT ;  /* 0x000000ff1200720b */ /* 0x000fe20003f0e000 */
[----:B------:R-:W-:Y:S01]  /*0980*/  STS [R8+0x80], R5 ;  /* 0x0000800508007388 */ /* 0x000fe20000000800 */
[----:B------:R-:W-:Y:S02]  /*0990*/  FSEL R17, R17, RZ, P2 ;  /* 0x000000ff11117208 */ /* 0x000fe40001000000 */
[----:B-1----:R-:W-:Y:S01]  /*09a0*/  FSEL R15, R4, RZ, P3 ;  /* 0x000000ff040f7208 */ /* 0x002fe20001800000 */
[----:B------:R-:W-:Y:S01]  /*09b0*/  STS [R22+0x100], R13 ;  /* 0x0001000d16007388 */ /* 0x000fe20000000800 */
[----:B------:R-:W-:Y:S02]  /*09c0*/  FSEL R27, R27, RZ, P1 ;  /* 0x000000ff1b1b7208 */ /* 0x000fe40000800000 */
[----:B------:R-:W-:Y:S01]  /*09d0*/  FSEL R18, R18, RZ, P0 ;  /* 0x000000ff12127208 */ /* 0x000fe20000000000 */
[----:B------:R-:W-:Y:S04]  /*09e0*/  STS [R25+0x180], R14 ;  /* 0x0001800e19007388 */ /* 0x000fe80000000800 */
[----:B------:R1:W-:Y:S04]  /*09f0*/  STS [R16+0x40], R15 ;  /* 0x0000400f10007388 */ /* 0x0003e80000000800 */
[----:B------:R2:W-:Y:S04]  /*0a00*/  STS [R8+0xc0], R17 ;  /* 0x0000c01108007388 */ /* 0x0005e80000000800 */
[----:B------:R-:W-:Y:S04]  /*0a10*/  STS [R22+0x140], R27 ;  /* 0x0001401b16007388 */ /* 0x000fe80000000800 */
[----:B------:R-:W-:Y:S01]  /*0a20*/  STS [R25+0x1c0], R18 ;  /* 0x0001c01219007388 */ /* 0x000fe20000000800 */
[----:B------:R-:W-:-:S05]  /*0a30*/  LOP3.LUT R9, R0, 0x1fc, RZ, 0xc0, !PT ;  /* 0x000001fc00097812 */ /* 0x000fca00078ec0ff */
[----:B------:R-:W-:Y:S01]  /*0a40*/  IMAD R20, R9, 0x4, R20 ;  /* 0x0000000409147824 */ /* 0x000fe200078e0214 */
[----:B------:R-:W-:Y:S01]  /*0a50*/  BAR.SYNC.DEFER_BLOCKING 0x0 ;  /* 0x0000000000007b1d */ /* 0x000fe20000010000 */
[----:B------:R-:W-:-:S05]  /*0a60*/  LOP3.LUT R0, R21, 0x1c, R0, 0xf8, !PT ;  /* 0x0000001c15007812 */ /* 0x000fca00078ef800 */
[----:B------:R-:W-:Y:S04]  /*0a70*/  LDS R4, [R20] ;  /* 0x0000000014047984 */ /* 0x000fe80000000800 */
[----:B------:R-:W-:Y:S04]  /*0a80*/  LDS R5, [R20+0x4] ;  /* 0x0000040014057984 */ /* 0x000fe80000000800 */
[----:B------:R-:W-:Y:S04]  /*0a90*/  LDS R6, [R20+0x8] ;  /* 0x0000080014067984 */ /* 0x000fe80000000800 */
[----:B------:R-:W3:Y:S01]  /*0aa0*/  LDS R7, [R20+0xc] ;  /* 0x00000c0014077984 */ /* 0x000ee20000000800 */
[----:B------:R-:W-:-:S02]  /*0ab0*/  ISETP.GE.AND P0, PT, R0, 0x100, PT ;  /* 0x000001000000780c */ /* 0x000fc40003f06270 */
[----:B-1----:R-:W-:Y:S02]  /*0ac0*/  LOP3.LUT R15, R3, R2, RZ, 0xfc, !PT ;  /* 0x00000002030f7212 */ /* 0x002fe400078efcff */
[----:B------:R-:W-:Y:S02]  /*0ad0*/  LOP3.LUT R13, R3, 0x10, R2, 0xfe, !PT ;  /* 0x00000010030d7812 */ /* 0x000fe400078efe02 */
[----:B--2---:R-:W-:Y:S02]  /*0ae0*/  LOP3.LUT R8, R9, 0x200, RZ, 0xfc, !PT ;  /* 0x0000020009087812 */ /* 0x004fe400078efcff */
[----:B------:R-:W-:Y:S02]  /*0af0*/  ISETP.LT.AND P1, PT, R15, 0x1a0, !P0 ;  /* 0x000001a00f00780c */ /* 0x000fe40004721270 */
[----:B------:R-:W-:Y:S01]  /*0b00*/  ISETP.LT.AND P0, PT, R13, 0x1a0, !P0 ;  /* 0x000001a00d00780c */ /* 0x000fe20004701270 */
[----:B------:R-:W-:Y:S01]  /*0b10*/  IMAD R3, R15, 0x100, R0 ;  /* 0x000001000f037824 */ /* 0x000fe200078e0200 */
[----:B------:R-:W-:-:S03]  /*0b20*/  SHF.R.U32.HI R8, RZ, 0x3, R8 ;  /* 0x00000003ff087819 */ /* 0x000fc60000011608 */
[----:B0-----:R-:W-:Y:S01]  /*0b30*/  IMAD.WIDE R2, R3, 0x4, R10 ;  /* 0x0000000403027825 */ /* 0x001fe200078e020a */
[----:B------:R-:W-:-:S04]  /*0b40*/  LOP3.LUT R8, R8, 0x7c, RZ, 0xc0, !PT ;  /* 0x0000007c08087812 */ /* 0x000fc800078ec0ff */
[----:B------:R-:W-:-:S05]  /*0b50*/  IADD3 R8, R8, UR4, RZ ;  /* 0x0000000408087c10 */ /* 0x000fca000fffe0ff */
[----:B------:R-:W-:Y:S01]  /*0b60*/  IMAD R8, R9, 0x4, R8 ;  /* 0x0000000409087824 */ /* 0x000fe200078e0208 */
[----:B---3--:R0:W-:Y:S02]  /*0b70*/  @P1 STG.E.128 desc[UR6][R2.64], R4 ;  /* 0x0000000402001986 */ /* 0x0081e4000c101d06 */
[----:B0-----:R-:W-:Y:S05]  /*0b80*/  @!P0 EXIT ;  /* 0x000000000000894d */ /* 0x001fea0003800000 */
[----:B0-----:R-:W-:Y:S01]  /*0b90*/  LDS R4, [R8+0x800] ;  /* 0x0008000008047984 */ /* 0x001fe20000000800 */
[----:B------:R-:W-:-:S03]  /*0ba0*/  IMAD R13, R13, 0x100, R0 ;  /* 0x000001000d0d7824 */ /* 0x000fc600078e0200 */
[----:B------:R-:W-:Y:S01]  /*0bb0*/  LDS R5, [R8+0x804] ;  /* 0x0008040008057984 */ /* 0x000fe20000000800 */
[----:B------:R-:W-:-:S03]  /*0bc0*/  IMAD.WIDE R10, R13, 0x4, R10 ;  /* 0x000000040d0a7825 */ /* 0x000fc600078e020a */
[----:B------:R-:W-:Y:S04]  /*0bd0*/  LDS R6, [R8+0x808] ;  /* 0x0008080008067984 */ /* 0x000fe80000000800 */
[----:B------:R-:W0:Y:S04]  /*0be0*/  LDS R7, [R8+0x80c] ;  /* 0x00080c0008077984 */ /* 0x000e280000000800 */
[----:B0-----:R-:W-:Y:S01]  /*0bf0*/  STG.E.128 desc[UR6][R10.64], R4 ;  /* 0x000000040a007986 */ /* 0x001fe2000c101d06 */
[----:B------:R-:W-:Y:S05]  /*0c00*/  EXIT ;  /* 0x000000000000794d */ /* 0x000fea0003800000 */
.L_x_0:
[----:B------:R-:W-:-:S00]  /*0c10*/  BRA `(.L_x_0) ;  /* 0xfffffffc00fc7947 */ /* 0x000fc0000383ffff */
[----:B------:R-:W-:-:S00]  /*0c20*/  NOP ;  /* 0x0000000000007918 */ /* 0x000fc00000000000 */
        /* <DEDUP_REMOVED lines=13> */
.L_x_1:


//--------------------- .nv.global.init           --------------------------
	.section	.nv.global.init,"aw",@progbits
.nv.global.init:
	.type		_$_str,@object
	.size		_$_str,(_$_str_$_2 - _$_str)
_$_str:
        /*0000*/ 	.byte	0x5f, 0x5f, 0x43, 0x55, 0x44, 0x41, 0x5f, 0x46, 0x54, 0x5a, 0x00
	.type		_$_str_$_2,@object
	.size		_$_str_$_2,(.L_1 - _$_str_$_2)
_$_str_$_2:
        /*000b*/ 	.byte	0x5f, 0x5f, 0x43, 0x55, 0x44, 0x41, 0x5f, 0x50, 0x52, 0x45, 0x43, 0x5f, 0x53, 0x51, 0x52, 0x54
        /*001b*/ 	.byte	0x00
.L_1:


//--------------------- .nv.shared.triton_poi_fused__native_batch_norm_legit_no_training_relu_8 --------------------------
	.section	.nv.shared.triton_poi_fused__native_batch_norm_legit_no_training_relu_8,"aw",@nobits
	.sectionflags	@""
	.align	16
	.zero		1024


//--------------------- .nv.constant0.triton_poi_fused__native_batch_norm_legit_no_training_relu_8 --------------------------
	.section	.nv.constant0.triton_poi_fused__native_batch_norm_legit_no_training_relu_8,"a",@progbits
	.sectionflags	@""
	.align	4
.nv.constant0.triton_poi_fused__native_batch_norm_legit_no_training_relu_8:
	.zero		584
